//
// Generated by NVIDIA NVVM Compiler
//
// Compiler Build ID: CL-36424714
// Cuda compilation tools, release 13.0, V13.0.88
// Based on NVVM 20.0.0
//

.version 9.0
.target sm_100
.address_size 64

	// .globl	_Z5daxpydPKdS0_iPd

.visible .entry _Z5daxpydPKdS0_iPd(
	.param .f64 _Z5daxpydPKdS0_iPd_param_0,
	.param .u64 .ptr .align 1 _Z5daxpydPKdS0_iPd_param_1,
	.param .u64 .ptr .align 1 _Z5daxpydPKdS0_iPd_param_2,
	.param .u32 _Z5daxpydPKdS0_iPd_param_3,
	.param .u64 .ptr .align 1 _Z5daxpydPKdS0_iPd_param_4
)
{
	.reg .pred 	%p<2>;
	.reg .b32 	%r<6>;
	.reg .b64 	%rd<11>;
	.reg .b64 	%fd<5>;

	ld.param.f64 	%fd1, [_Z5daxpydPKdS0_iPd_param_0];
	ld.param.u64 	%rd1, [_Z5daxpydPKdS0_iPd_param_1];
	ld.param.u64 	%rd2, [_Z5daxpydPKdS0_iPd_param_2];
	ld.param.u32 	%r2, [_Z5daxpydPKdS0_iPd_param_3];
	ld.param.u64 	%rd3, [_Z5daxpydPKdS0_iPd_param_4];
	mov.u32 	%r3, %ntid.x;
	mov.u32 	%r4, %ctaid.x;
	mov.u32 	%r5, %tid.x;
	mad.lo.s32 	%r1, %r3, %r4, %r5;
	setp.ge.s32 	%p1, %r1, %r2;
	@%p1 bra 	$L__BB0_2;
	cvta.to.global.u64 	%rd4, %rd1;
	cvta.to.global.u64 	%rd5, %rd2;
	cvta.to.global.u64 	%rd6, %rd3;
	mul.wide.s32 	%rd7, %r1, 8;
	add.s64 	%rd8, %rd4, %rd7;
	ld.global.f64 	%fd2, [%rd8];
	add.s64 	%rd9, %rd5, %rd7;
	ld.global.f64 	%fd3, [%rd9];
	fma.rn.f64 	%fd4, %fd1, %fd2, %fd3;
	add.s64 	%rd10, %rd6, %rd7;
	st.global.f64 	[%rd10], %fd4;
$L__BB0_2:
	ret;

}


// ===== COMPILED SASS (sm_100) =====

	.target	sm_100

	.elftype	@"ET_EXEC"


//--------------------- .note.nv.tkinfo           --------------------------
	.section	.note.nv.tkinfo,"",@"SHT_NOTE"
	.sectionflags	@"SHF_NOTE_NV_TKINFO"
	.tkinfo
        /*0018*/ 	.word	0x00000002
        /*0030*/ 	.string	""
        /*0030*/ 	.string	"ptxas"
        /*0030*/ 	.string	"Cuda compilation tools, release 13.0, V13.0.88"
        /*0030*/ 	.string	"Build cuda_13.0.r13.0/compiler.36424714_0"
        /*0030*/ 	.string	"-arch sm_100 -m 64 "



//--------------------- .note.nv.cuinfo           --------------------------
	.section	.note.nv.cuinfo,"",@"SHT_NOTE"
	.sectionflags	@"SHF_NOTE_NV_CUINFO"
        /*0018*/ 	.short	0x0002
        /*001a*/ 	.short	0x0064
        /*001c*/ 	.short	0x0082
	.zero		2


//--------------------- .nv.info                  --------------------------
	.section	.nv.info,"",@"SHT_CUDA_INFO"
	.align	4


	//----- nvinfo : EIATTR_REGCOUNT
	.align		4
        /*0000*/ 	.byte	0x04, 0x2f
        /*0002*/ 	.short	(.L_1 - .L_0)
	.align		4
.L_0:
        /*0004*/ 	.word	index@(_Z5daxpydPKdS0_iPd)
        /*0008*/ 	.word	0x0000000e


	//----- nvinfo : EIATTR_FRAME_SIZE
	.align		4
.L_1:
        /*000c*/ 	.byte	0x04, 0x11
        /*000e*/ 	.short	(.L_3 - .L_2)
	.align		4
.L_2:
        /*0010*/ 	.word	index@(_Z5daxpydPKdS0_iPd)
        /*0014*/ 	.word	0x00000000


	//----- nvinfo : EIATTR_MIN_STACK_SIZE
	.align		4
.L_3:
        /*0018*/ 	.byte	0x04, 0x12
        /*001a*/ 	.short	(.L_5 - .L_4)
	.align		4
.L_4:
        /*001c*/ 	.word	index@(_Z5daxpydPKdS0_iPd)
        /*0020*/ 	.word	0x00000000
.L_5:


//--------------------- .nv.compat                --------------------------
	.section	.nv.compat,"",@"SHT_CUDA_COMPAT_INFO"
	.align	4
        /*0000*/ 	.byte	0x02, 0x09, 0x00, 0x00, 0x02, 0x02, 0x01, 0x00, 0x02, 0x05, 0x05, 0x00, 0x03, 0x07, 0x01, 0x01
        /*0010*/ 	.byte	0x02, 0x03, 0x00, 0x00, 0x02, 0x06, 0x01, 0x00, 0x04, 0x0b, 0x08, 0x00, 0x01, 0x00, 0x00, 0x00
        /*0020*/ 	.byte	0x00, 0x00, 0x00, 0x00


//--------------------- .nv.info._Z5daxpydPKdS0_iPd --------------------------
	.section	.nv.info._Z5daxpydPKdS0_iPd,"",@"SHT_CUDA_INFO"
	.sectionflags	@""
	.align	4


	//----- nvinfo : EIATTR_CUDA_API_VERSION
	.align		4
        /*0000*/ 	.byte	0x04, 0x37
        /*0002*/ 	.short	(.L_7 - .L_6)
.L_6:
        /*0004*/ 	.word	0x00000082


	//----- nvinfo : EIATTR_KPARAM_INFO
	.align		4
.L_7:
        /*0008*/ 	.byte	0x04, 0x17
        /*000a*/ 	.short	(.L_9 - .L_8)
.L_8:
        /*000c*/ 	.word	0x00000000
        /*0010*/ 	.short	0x0004
        /*0012*/ 	.short	0x0020
        /*0014*/ 	.byte	0x00, 0xf5, 0x21, 0x00


	//----- nvinfo : EIATTR_KPARAM_INFO
	.align		4
.L_9:
        /*0018*/ 	.byte	0x04, 0x17
        /*001a*/ 	.short	(.L_11 - .L_10)
.L_10:
        /*001c*/ 	.word	0x00000000
        /*0020*/ 	.short	0x0003
        /*0022*/ 	.short	0x0018
        /*0024*/ 	.byte	0x00, 0xf0, 0x11, 0x00


	//----- nvinfo : EIATTR_KPARAM_INFO
	.align		4
.L_11:
        /*0028*/ 	.byte	0x04, 0x17
        /*002a*/ 	.short	(.L_13 - .L_12)
.L_12:
        /*002c*/ 	.word	0x00000000
        /*0030*/ 	.short	0x0002
        /*0032*/ 	.short	0x0010
        /*0034*/ 	.byte	0x00, 0xf5, 0x21, 0x00


	//----- nvinfo : EIATTR_KPARAM_INFO
	.align		4
.L_13:
        /*0038*/ 	.byte	0x04, 0x17
        /*003a*/ 	.short	(.L_15 - .L_14)
.L_14:
        /*003c*/ 	.word	0x00000000
        /*0040*/ 	.short	0x0001
        /*0042*/ 	.short	0x0008
        /*0044*/ 	.byte	0x00, 0xf5, 0x21, 0x00


	//----- nvinfo : EIATTR_KPARAM_INFO
	.align		4
.L_15:
        /*0048*/ 	.byte	0x04, 0x17
        /*004a*/ 	.short	(.L_17 - .L_16)
.L_16:
        /*004c*/ 	.word	0x00000000
        /*0050*/ 	.short	0x0000
        /*0052*/ 	.short	0x0000
        /*0054*/ 	.byte	0x00, 0xf0, 0x21, 0x00


	//----- nvinfo : EIATTR_SPARSE_MMA_MASK
	.align		4
.L_17:
        /*0058*/ 	.byte	0x03, 0x50
        /*005a*/ 	.short	0x0000


	//----- nvinfo : EIATTR_MAXREG_COUNT
	.align		4
        /*005c*/ 	.byte	0x03, 0x1b
        /*005e*/ 	.short	0x00ff


	//----- nvinfo : EIATTR_MERCURY_ISA_VERSION
	.align		4
        /*0060*/ 	.byte	0x03, 0x5f
        /*0062*/ 	.short	0x0101


	//----- nvinfo : EIATTR_VRC_CTA_INIT_COUNT
	.align		4
        /*0064*/ 	.byte	0x02, 0x4a
	.zero		1
	.zero		1


	//----- nvinfo : EIATTR_EXIT_INSTR_OFFSETS
	.align		4
        /*0068*/ 	.byte	0x04, 0x1c
        /*006a*/ 	.short	(.L_19 - .L_18)


	//   ....[0]....
.L_18:
        /*006c*/ 	.word	0x00000070


	//   ....[1]....
        /*0070*/ 	.word	0x00000140


	//----- nvinfo : EIATTR_CBANK_PARAM_SIZE
	.align		4
.L_19:
        /*0074*/ 	.byte	0x03, 0x19
        /*0076*/ 	.short	0x0028


	//----- nvinfo : EIATTR_PARAM_CBANK
	.align		4
        /*0078*/ 	.byte	0x04, 0x0a
        /*007a*/ 	.short	(.L_21 - .L_20)
	.align		4
.L_20:
        /*007c*/ 	.word	index@(.nv.constant0._Z5daxpydPKdS0_iPd)
        /*0080*/ 	.short	0x0380
        /*0082*/ 	.short	0x0028


	//----- nvinfo : EIATTR_SW_WAR
	.align		4
.L_21:
        /*0084*/ 	.byte	0x04, 0x36
        /*0086*/ 	.short	(.L_23 - .L_22)
.L_22:
        /*0088*/ 	.word	0x00000008
.L_23:


//--------------------- .nv.callgraph             --------------------------
	.section	.nv.callgraph,"",@"SHT_CUDA_CALLGRAPH"
	.align	4
	.sectionentsize	8
	.align		4
        /*0000*/ 	.word	0x00000000
	.align		4
        /*0004*/ 	.word	0xffffffff
	.align		4
        /*0008*/ 	.word	0x00000000
	.align		4
        /*000c*/ 	.word	0xfffffffe
	.align		4
        /*0010*/ 	.word	0x00000000
	.align		4
        /*0014*/ 	.word	0xfffffffd
	.align		4
        /*0018*/ 	.word	0x00000000
	.align		4
        /*001c*/ 	.word	0xfffffffc


//--------------------- .text._Z5daxpydPKdS0_iPd  --------------------------
	.section	.text._Z5daxpydPKdS0_iPd,"ax",@progbits
	.align	128
        .global         _Z5daxpydPKdS0_iPd
        .type           _Z5daxpydPKdS0_iPd,@function
        .size           _Z5daxpydPKdS0_iPd,(.L_x_1 - _Z5daxpydPKdS0_iPd)
        .other          _Z5daxpydPKdS0_iPd,@"STO_CUDA_ENTRY STV_DEFAULT"
_Z5daxpydPKdS0_iPd:
.text._Z5daxpydPKdS0_iPd:
[----:B------:R-:W-:Y:S01]  /*0000*/  LDC R1, c[0x0][0x37c] ;  /* 0x0000df00ff017b82 */ /* 0x000fe20000000800 */
[----:B------:R-:W0:Y:S01]  /*0010*/  S2R R11, SR_CTAID.X ;  /* 0x00000000000b7919 */ /* 0x000e220000002500 */
[----:B------:R-:W0:Y:S01]  /*0020*/  LDCU UR4, c[0x0][0x360] ;  /* 0x00006c00ff0477ac */ /* 0x000e220008000800 */
[----:B------:R-:W0:Y:S01]  /*0030*/  S2R R0, SR_TID.X ;  /* 0x0000000000007919 */ /* 0x000e220000002100 */
[----:B------:R-:W1:Y:S01]  /*0040*/  LDCU UR5, c[0x0][0x398] ;  /* 0x00007300ff0577ac */ /* 0x000e620008000800 */
[----:B0-----:R-:W-:-:S05]  /*0050*/  IMAD R11, R11, UR4, R0 ;  /* 0x000000040b0b7c24 */ /* 0x001fca000f8e0200 */
[----:B-1----:R-:W-:-:S13]  /*0060*/  ISETP.GE.AND P0, PT, R11, UR5, PT ;  /* 0x000000050b007c0c */ /* 0x002fda000bf06270 */
[----:B------:R-:W-:Y:S05]  /*0070*/  @P0 EXIT ;  /* 0x000000000000094d */ /* 0x000fea0003800000 */
[----:B------:R-:W0:Y:S01]  /*0080*/  LDC.64 R2, c[0x0][0x388] ;  /* 0x0000e200ff027b82 */ /* 0x000e220000000a00 */
[----:B------:R-:W1:Y:S07]  /*0090*/  LDCU.64 UR4, c[0x0][0x358] ;  /* 0x00006b00ff0477ac */ /* 0x000e6e0008000a00 */
[----:B------:R-:W2:Y:S08]  /*00a0*/  LDC.64 R4, c[0x0][0x390] ;  /* 0x0000e400ff047b82 */ /* 0x000eb00000000a00 */
[----:B------:R-:W3:Y:S01]  /*00b0*/  LDC.64 R6, c[0x0][0x380] ;  /* 0x0000e000ff067b82 */ /* 0x000ee20000000a00 */
[----:B0-----:R-:W-:-:S07]  /*00c0*/  IMAD.WIDE R2, R11, 0x8, R2 ;  /* 0x000000080b027825 */ /* 0x001fce00078e0202 */
[----:B------:R-:W0:Y:S01]  /*00d0*/  LDC.64 R8, c[0x0][0x3a0] ;  /* 0x0000e800ff087b82 */ /* 0x000e220000000a00 */
[----:B-1----:R-:W3:Y:S01]  /*00e0*/  LDG.E.64 R2, desc[UR4][R2.64] ;  /* 0x0000000402027981 */ /* 0x002ee2000c1e1b00 */
[----:B--2---:R-:W-:-:S06]  /*00f0*/  IMAD.WIDE R4, R11, 0x8, R4 ;  /* 0x000000080b047825 */ /* 0x004fcc00078e0204 */
[----:B------:R-:W3:Y:S01]  /*0100*/  LDG.E.64 R4, desc[UR4][R4.64] ;  /* 0x0000000404047981 */ /* 0x000ee2000c1e1b00 */
[----:B0-----:R-:W-:Y:S01]  /*0110*/  IMAD.WIDE R8, R11, 0x8, R8 ;  /* 0x000000080b087825 */ /* 0x001fe200078e0208 */
[----:B---3--:R-:W-:-:S07]  /*0120*/  DFMA R6, R2, R6, R4 ;  /* 0x000000060206722b */ /* 0x008fce0000000004 */
[----:B------:R-:W-:Y:S01]  /*0130*/  STG.E.64 desc[UR4][R8.64], R6 ;  /* 0x0000000608007986 */ /* 0x000fe2000c101b04 */
[----:B------:R-:W-:Y:S05]  /*0140*/  EXIT ;  /* 0x000000000000794d */ /* 0x000fea0003800000 */
.L_x_0:
[----:B------:R-:W-:-:S00]  /*0150*/  BRA `(.L_x_0) ;  /* 0xfffffffc00fc7947 */ /* 0x000fc0000383ffff */
[----:B------:R-:W-:-:S00]  /*0160*/  NOP ;  /* 0x0000000000007918 */ /* 0x000fc00000000000 */
        /* <DEDUP_REMOVED lines=9> */
.L_x_1:


//--------------------- .nv.shared.reserved.0     --------------------------
	.section	.nv.shared.reserved.0,"aw",@nobits
	.weak		__nv_reservedSMEM_offset_0_alias
	.size		__nv_reservedSMEM_offset_0_alias, 0, 64
	.other		__nv_reservedSMEM_offset_0_alias,@"STO_CUDA_RESERVED_SHARED STV_DEFAULT"
__nv_reservedSMEM_offset_0_alias:
	.zero		0
	.zero		64


//--------------------- .nv.constant0._Z5daxpydPKdS0_iPd --------------------------
	.section	.nv.constant0._Z5daxpydPKdS0_iPd,"a",@progbits
	.sectionflags	@""
	.align	4
.nv.constant0._Z5daxpydPKdS0_iPd:
	.zero		936


//--------------------- SYMBOLS --------------------------

	.type		.nv.reservedSmem.offset0,@object
	.size		.nv.reservedSmem.offset0,0x4
